//
// Generated by NVIDIA NVVM Compiler
//
// Compiler Build ID: CL-36424714
// Cuda compilation tools, release 13.0, V13.0.88
// Based on NVVM 20.0.0
//

.version 9.0
.target sm_100
.address_size 64

	// .globl	_Z4loopv
.extern .func  (.param .b32 func_retval0) vprintf
(
	.param .b64 vprintf_param_0,
	.param .b64 vprintf_param_1
)
;
.global .align 1 .b8 $str[60] = {98, 108, 111, 99, 107, 73, 100, 120, 46, 120, 58, 32, 37, 100, 44, 32, 98, 108, 111, 99, 107, 68, 105, 109, 46, 120, 58, 32, 37, 100, 44, 32, 116, 104, 114, 101, 97, 100, 73, 100, 120, 46, 120, 58, 32, 37, 100, 44, 32, 84, 111, 116, 97, 108, 58, 32, 37, 100, 10};
.global .align 1 .b8 $str$1[4] = {37, 100, 10};

.visible .entry _Z4loopv()
{
	.local .align 16 .b8 	__local_depot0[16];
	.reg .b64 	%SP;
	.reg .b64 	%SPL;
	.reg .b32 	%r<9>;
	.reg .b64 	%rd<7>;

	mov.u64 	%SPL, __local_depot0;
	cvta.local.u64 	%SP, %SPL;
	add.u64 	%rd1, %SP, 0;
	add.u64 	%rd2, %SPL, 0;
	mov.u32 	%r1, %ctaid.x;
	mov.u32 	%r2, %ntid.x;
	mov.u32 	%r3, %tid.x;
	mad.lo.s32 	%r4, %r1, %r2, %r3;
	st.local.v4.u32 	[%rd2], {%r1, %r2, %r3, %r4};
	mov.u64 	%rd3, $str;
	cvta.global.u64 	%rd4, %rd3;
	{ // callseq 0, 0
	.param .b64 param0;
	st.param.b64 	[param0], %rd4;
	.param .b64 param1;
	st.param.b64 	[param1], %rd1;
	.param .b32 retval0;
	call.uni (retval0), 
	vprintf, 
	(
	param0, 
	param1
	);
	ld.param.b32 	%r5, [retval0];
	} // callseq 0
	st.local.u32 	[%rd2], %r4;
	mov.u64 	%rd5, $str$1;
	cvta.global.u64 	%rd6, %rd5;
	{ // callseq 1, 0
	.param .b64 param0;
	st.param.b64 	[param0], %rd6;
	.param .b64 param1;
	st.param.b64 	[param1], %rd1;
	.param .b32 retval0;
	call.uni (retval0), 
	vprintf, 
	(
	param0, 
	param1
	);
	ld.param.b32 	%r7, [retval0];
	} // callseq 1
	ret;

}


// ===== COMPILED SASS (sm_100) =====

	.target	sm_100

	.elftype	@"ET_EXEC"


//--------------------- .note.nv.tkinfo           --------------------------
	.section	.note.nv.tkinfo,"",@"SHT_NOTE"
	.sectionflags	@"SHF_NOTE_NV_TKINFO"
	.tkinfo
        /*0018*/ 	.word	0x00000002
        /*0030*/ 	.string	""
        /*0030*/ 	.string	"ptxas"
        /*0030*/ 	.string	"Cuda compilation tools, release 13.0, V13.0.88"
        /*0030*/ 	.string	"Build cuda_13.0.r13.0/compiler.36424714_0"
        /*0030*/ 	.string	"-arch sm_100 -m 64 "



//--------------------- .note.nv.cuinfo           --------------------------
	.section	.note.nv.cuinfo,"",@"SHT_NOTE"
	.sectionflags	@"SHF_NOTE_NV_CUINFO"
        /*0018*/ 	.short	0x0002
        /*001a*/ 	.short	0x0064
        /*001c*/ 	.short	0x0082
	.zero		2


//--------------------- .nv.info                  --------------------------
	.section	.nv.info,"",@"SHT_CUDA_INFO"
	.align	4


	//----- nvinfo : EIATTR_REGCOUNT
	.align		4
        /*0000*/ 	.byte	0x04, 0x2f
        /*0002*/ 	.short	(.L_3 - .L_2)
	.align		4
.L_2:
        /*0004*/ 	.word	index@(_Z4loopv)
        /*0008*/ 	.word	0x0000001a


	//----- nvinfo : EIATTR_FRAME_SIZE
	.align		4
.L_3:
        /*000c*/ 	.byte	0x04, 0x11
        /*000e*/ 	.short	(.L_5 - .L_4)
	.align		4
.L_4:
        /*0010*/ 	.word	index@(_Z4loopv)
        /*0014*/ 	.word	0x00000010


	//----- nvinfo : EIATTR_MIN_STACK_SIZE
	.align		4
.L_5:
        /*0018*/ 	.byte	0x04, 0x12
        /*001a*/ 	.short	(.L_7 - .L_6)
	.align		4
.L_6:
        /*001c*/ 	.word	index@(_Z4loopv)
        /*0020*/ 	.word	0x00000010
.L_7:


//--------------------- .nv.compat                --------------------------
	.section	.nv.compat,"",@"SHT_CUDA_COMPAT_INFO"
	.align	4
        /*0000*/ 	.byte	0x02, 0x09, 0x00, 0x00, 0x02, 0x02, 0x01, 0x00, 0x02, 0x05, 0x05, 0x00, 0x03, 0x07, 0x01, 0x01
        /*0010*/ 	.byte	0x02, 0x03, 0x00, 0x00, 0x02, 0x06, 0x01, 0x00, 0x04, 0x0b, 0x08, 0x00, 0x09, 0x00, 0x00, 0x00
        /*0020*/ 	.byte	0x00, 0x00, 0x00, 0x00


//--------------------- .nv.info._Z4loopv         --------------------------
	.section	.nv.info._Z4loopv,"",@"SHT_CUDA_INFO"
	.sectionflags	@""
	.align	4


	//----- nvinfo : EIATTR_CUDA_API_VERSION
	.align		4
        /*0000*/ 	.byte	0x04, 0x37
        /*0002*/ 	.short	(.L_9 - .L_8)
.L_8:
        /*0004*/ 	.word	0x00000082


	//----- nvinfo : EIATTR_SPARSE_MMA_MASK
	.align		4
.L_9:
        /*0008*/ 	.byte	0x03, 0x50
        /*000a*/ 	.short	0x0000


	//----- nvinfo : EIATTR_MAXREG_COUNT
	.align		4
        /*000c*/ 	.byte	0x03, 0x1b
        /*000e*/ 	.short	0x00ff


	//----- nvinfo : EIATTR_EXTERNS
	.align		4
        /*0010*/ 	.byte	0x04, 0x0f
        /*0012*/ 	.short	(.L_11 - .L_10)


	//   ....[0]....
	.align		4
.L_10:
        /*0014*/ 	.word	index@(vprintf)


	//----- nvinfo : EIATTR_MERCURY_ISA_VERSION
	.align		4
.L_11:
        /*0018*/ 	.byte	0x03, 0x5f
        /*001a*/ 	.short	0x0101


	//----- nvinfo : EIATTR_VRC_CTA_INIT_COUNT
	.align		4
        /*001c*/ 	.byte	0x02, 0x4a
	.zero		1
	.zero		1


	//----- nvinfo : EIATTR_SYSCALL_OFFSETS
	.align		4
        /*0020*/ 	.byte	0x04, 0x46
        /*0022*/ 	.short	(.L_13 - .L_12)


	//   ....[0]....
.L_12:
        /*0024*/ 	.word	0x00000130


	//   ....[1]....
        /*0028*/ 	.word	0x000001c0


	//----- nvinfo : EIATTR_EXIT_INSTR_OFFSETS
	.align		4
.L_13:
        /*002c*/ 	.byte	0x04, 0x1c
        /*002e*/ 	.short	(.L_15 - .L_14)


	//   ....[0]....
.L_14:
        /*0030*/ 	.word	0x000001d0


	//----- nvinfo : EIATTR_SW_WAR
	.align		4
.L_15:
        /*0034*/ 	.byte	0x04, 0x36
        /*0036*/ 	.short	(.L_17 - .L_16)
.L_16:
        /*0038*/ 	.word	0x00000008
.L_17:


//--------------------- .nv.callgraph             --------------------------
	.section	.nv.callgraph,"",@"SHT_CUDA_CALLGRAPH"
	.align	4
	.sectionentsize	8
	.align		4
        /*0000*/ 	.word	0x00000000
	.align		4
        /*0004*/ 	.word	0xffffffff
	.align		4
        /*0008*/ 	.word	index@(_Z4loopv)
	.align		4
        /*000c*/ 	.word	index@(vprintf)
	.align		4
        /*0010*/ 	.word	0x00000000
	.align		4
        /*0014*/ 	.word	0xfffffffe
	.align		4
        /*0018*/ 	.word	0x00000000
	.align		4
        /*001c*/ 	.word	0xfffffffd
	.align		4
        /*0020*/ 	.word	0x00000000
	.align		4
        /*0024*/ 	.word	0xfffffffc


//--------------------- .nv.constant4             --------------------------
	.section	.nv.constant4,"a",@progbits
	.align	8
	.align		8
.nv.constant4:
        /*0000*/ 	.dword	vprintf
	.align		8
        /*0008*/ 	.dword	$str
	.align		8
        /*0010*/ 	.dword	$str$1


//--------------------- .text._Z4loopv            --------------------------
	.section	.text._Z4loopv,"ax",@progbits
	.align	128
        .global         _Z4loopv
        .type           _Z4loopv,@function
        .size           _Z4loopv,(.L_x_3 - _Z4loopv)
        .other          _Z4loopv,@"STO_CUDA_ENTRY STV_DEFAULT"
_Z4loopv:
.text._Z4loopv:
[----:B------:R-:W0:Y:S01]  /*0000*/  LDC R1, c[0x0][0x37c] ;  /* 0x0000df00ff017b82 */ /* 0x000e220000000800 */
[----:B------:R-:W1:Y:S01]  /*0010*/  S2R R16, SR_CTAID.X ;  /* 0x0000000000107919 */ /* 0x000e620000002500 */
[----:B------:R-:W2:Y:S06]  /*0020*/  LDCU UR5, c[0x0][0x2fc] ;  /* 0x00005f80ff0577ac */ /* 0x000eac0008000800 */
[----:B------:R-:W1:Y:S01]  /*0030*/  LDC R17, c[0x0][0x360] ;  /* 0x0000d800ff117b82 */ /* 0x000e620000000800 */
[----:B0-----:R-:W-:Y:S01]  /*0040*/  VIADD R1, R1, 0xfffffff0 ;  /* 0xfffffff001017836 */ /* 0x001fe20000000000 */
[----:B------:R-:W1:Y:S01]  /*0050*/  S2R R18, SR_TID.X ;  /* 0x0000000000127919 */ /* 0x000e620000002100 */
[----:B------:R-:W0:Y:S01]  /*0060*/  LDCU UR4, c[0x0][0x2f8] ;  /* 0x00005f00ff0477ac */ /* 0x000e220008000800 */
[----:B------:R-:W-:Y:S01]  /*0070*/  MOV R2, 0x0 ;  /* 0x0000000000027802 */ /* 0x000fe20000000f00 */
[----:B------:R-:W3:Y:S03]  /*0080*/  LDCU.64 UR6, c[0x4][0x8] ;  /* 0x01000100ff0677ac */ /* 0x000ee60008000a00 */
[----:B------:R4:W5:Y:S01]  /*0090*/  LDC.64 R8, c[0x4][R2] ;  /* 0x0100000002087b82 */ /* 0x0009620000000a00 */
[----:B0-----:R-:W-:-:S02]  /*00a0*/  IADD3 R22, P0, PT, R1, UR4, RZ ;  /* 0x0000000401167c10 */ /* 0x001fc4000ff1e0ff */
[----:B---3--:R-:W-:-:S03]  /*00b0*/  MOV R4, UR6 ;  /* 0x0000000600047c02 */ /* 0x008fc60008000f00 */
[----:B--2---:R-:W-:Y:S01]  /*00c0*/  IMAD.X R23, RZ, RZ, UR5, P0 ;  /* 0x00000005ff177e24 */ /* 0x004fe200080e06ff */
[----:B------:R-:W-:Y:S01]  /*00d0*/  MOV R6, R22 ;  /* 0x0000001600067202 */ /* 0x000fe20000000f00 */
[----:B------:R-:W-:Y:S02]  /*00e0*/  IMAD.U32 R5, RZ, RZ, UR7 ;  /* 0x00000007ff057e24 */ /* 0x000fe4000f8e00ff */
[----:B------:R-:W-:Y:S02]  /*00f0*/  IMAD.MOV.U32 R7, RZ, RZ, R23 ;  /* 0x000000ffff077224 */ /* 0x000fe400078e0017 */
[----:B-1----:R-:W-:-:S05]  /*0100*/  IMAD R19, R16, R17, R18 ;  /* 0x0000001110137224 */ /* 0x002fca00078e0212 */
[----:B------:R4:W-:Y:S02]  /*0110*/  STL.128 [R1], R16 ;  /* 0x0000001001007387 */ /* 0x0009e40000100c00 */
[----:B------:R-:W-:-:S07]  /*0120*/  LEPC R20, `(.L_x_0) ;  /* 0x000000001014794e */ /* 0x000fce0000000000 */
[----:B----45:R-:W-:Y:S05]  /*0130*/  CALL.ABS.NOINC R8 ;  /* 0x0000000008007343 */ /* 0x030fea0003c00000 */
.L_x_0:
[----:B------:R0:W-:Y:S01]  /*0140*/  STL [R1], R19 ;  /* 0x0000001301007387 */ /* 0x0001e20000100800 */
[----:B------:R-:W1:Y:S01]  /*0150*/  LDC.64 R2, c[0x4][R2] ;  /* 0x0100000002027b82 */ /* 0x000e620000000a00 */
[----:B------:R-:W2:Y:S01]  /*0160*/  LDCU.64 UR4, c[0x4][0x10] ;  /* 0x01000200ff0477ac */ /* 0x000ea20008000a00 */
[----:B------:R-:W-:Y:S01]  /*0170*/  MOV R6, R22 ;  /* 0x0000001600067202 */ /* 0x000fe20000000f00 */
[----:B------:R-:W-:Y:S01]  /*0180*/  IMAD.MOV.U32 R7, RZ, RZ, R23 ;  /* 0x000000ffff077224 */ /* 0x000fe200078e0017 */
[----:B--2---:R-:W-:Y:S01]  /*0190*/  MOV R4, UR4 ;  /* 0x0000000400047c02 */ /* 0x004fe20008000f00 */
[----:B0-----:R-:W-:-:S07]  /*01a0*/  IMAD.U32 R5, RZ, RZ, UR5 ;  /* 0x00000005ff057e24 */ /* 0x001fce000f8e00ff */
[----:B------:R-:W-:-:S07]  /*01b0*/  LEPC R20, `(.L_x_1) ;  /* 0x000000001014794e */ /* 0x000fce0000000000 */
[----:B-1----:R-:W-:Y:S05]  /*01c0*/  CALL.ABS.NOINC R2 ;  /* 0x0000000002007343 */ /* 0x002fea0003c00000 */
.L_x_1:
[----:B------:R-:W-:Y:S05]  /*01d0*/  EXIT ;  /* 0x000000000000794d */ /* 0x000fea0003800000 */
.L_x_2:
[----:B------:R-:W-:-:S00]  /*01e0*/  BRA `(.L_x_2) ;  /* 0xfffffffc00fc7947 */ /* 0x000fc0000383ffff */
[----:B------:R-:W-:-:S00]  /*01f0*/  NOP ;  /* 0x0000000000007918 */ /* 0x000fc00000000000 */
        /* <DEDUP_REMOVED lines=8> */
.L_x_3:


//--------------------- .nv.global.init           --------------------------
	.section	.nv.global.init,"aw",@progbits
.nv.global.init:
	.type		$str$1,@object
	.size		$str$1,($str - $str$1)
$str$1:
        /*0000*/ 	.byte	0x25, 0x64, 0x0a, 0x00
	.type		$str,@object
	.size		$str,(.L_0 - $str)
$str:
        /*0004*/ 	.byte	0x62, 0x6c, 0x6f, 0x63, 0x6b, 0x49, 0x64, 0x78, 0x2e, 0x78, 0x3a, 0x20, 0x25, 0x64, 0x2c, 0x20
        /*0014*/ 	.byte	0x62, 0x6c, 0x6f, 0x63, 0x6b, 0x44, 0x69, 0x6d, 0x2e, 0x78, 0x3a, 0x20, 0x25, 0x64, 0x2c, 0x20
        /*0024*/ 	.byte	0x74, 0x68, 0x72, 0x65, 0x61, 0x64, 0x49, 0x64, 0x78, 0x2e, 0x78, 0x3a, 0x20, 0x25, 0x64, 0x2c
        /*0034*/ 	.byte	0x20, 0x54, 0x6f, 0x74, 0x61, 0x6c, 0x3a, 0x20, 0x25, 0x64, 0x0a, 0x00
.L_0:


//--------------------- .nv.shared.reserved.0     --------------------------
	.section	.nv.shared.reserved.0,"aw",@nobits
	.weak		__nv_reservedSMEM_offset_0_alias
	.size		__nv_reservedSMEM_offset_0_alias, 0, 64
	.other		__nv_reservedSMEM_offset_0_alias,@"STO_CUDA_RESERVED_SHARED STV_DEFAULT"
__nv_reservedSMEM_offset_0_alias:
	.zero		0
	.zero		64


//--------------------- .nv.constant0._Z4loopv    --------------------------
	.section	.nv.constant0._Z4loopv,"a",@progbits
	.sectionflags	@""
	.align	4
.nv.constant0._Z4loopv:
	.zero		896


//--------------------- SYMBOLS --------------------------

	.type		.nv.reservedSmem.offset0,@object
	.size		.nv.reservedSmem.offset0,0x4
	.type		vprintf,@function
